//
// Generated by NVIDIA NVVM Compiler
//
// Compiler Build ID: CL-36424714
// Cuda compilation tools, release 13.0, V13.0.88
// Based on NVVM 20.0.0
//

.version 9.0
.target sm_100
.address_size 64


.entry _Z10_pack_trilPdS_m(
	.param .u64 .ptr .align 1 _Z10_pack_trilPdS_m_param_0,
	.param .u64 .ptr .align 1 _Z10_pack_trilPdS_m_param_1,
	.param .u64 _Z10_pack_trilPdS_m_param_2
)
{
	.reg .pred 	%p<4>;
	.reg .b32 	%r<10>;
	.reg .b64 	%rd<22>;
	.reg .b64 	%fd<2>;

	ld.param.u64 	%rd3, [_Z10_pack_trilPdS_m_param_0];
	ld.param.u64 	%rd4, [_Z10_pack_trilPdS_m_param_1];
	ld.param.u64 	%rd5, [_Z10_pack_trilPdS_m_param_2];
	mov.u32 	%r1, %ctaid.x;
	mov.u32 	%r2, %ntid.x;
	mov.u32 	%r3, %tid.x;
	mad.lo.s32 	%r4, %r1, %r2, %r3;
	cvt.u64.u32 	%rd1, %r4;
	mov.u32 	%r5, %ctaid.y;
	mov.u32 	%r6, %ntid.y;
	mov.u32 	%r7, %tid.y;
	mad.lo.s32 	%r8, %r5, %r6, %r7;
	cvt.u64.u32 	%rd2, %r8;
	max.u64 	%rd6, %rd2, %rd1;
	setp.ge.u64 	%p1, %rd6, %rd5;
	setp.lt.u32 	%p2, %r8, %r4;
	or.pred  	%p3, %p2, %p1;
	@%p3 bra 	$L__BB0_2;
	cvta.to.global.u64 	%rd7, %rd4;
	cvta.to.global.u64 	%rd8, %rd3;
	mad.lo.s64 	%rd9, %rd5, %rd5, %rd5;
	shr.u64 	%rd10, %rd9, 1;
	mov.u32 	%r9, %ctaid.z;
	cvt.u64.u32 	%rd11, %r9;
	mad.lo.s64 	%rd12, %rd2, %rd2, %rd2;
	shr.u64 	%rd13, %rd12, 1;
	add.s64 	%rd14, %rd13, %rd1;
	mad.lo.s64 	%rd15, %rd5, %rd11, %rd2;
	mad.lo.s64 	%rd16, %rd15, %rd5, %rd1;
	shl.b64 	%rd17, %rd16, 3;
	add.s64 	%rd18, %rd7, %rd17;
	ld.global.f64 	%fd1, [%rd18];
	mad.lo.s64 	%rd19, %rd10, %rd11, %rd14;
	shl.b64 	%rd20, %rd19, 3;
	add.s64 	%rd21, %rd8, %rd20;
	st.global.f64 	[%rd21], %fd1;
$L__BB0_2:
	ret;

}
.entry _Z12_unpack_trilPdS_m(
	.param .u64 .ptr .align 1 _Z12_unpack_trilPdS_m_param_0,
	.param .u64 .ptr .align 1 _Z12_unpack_trilPdS_m_param_1,
	.param .u64 _Z12_unpack_trilPdS_m_param_2
)
{
	.reg .pred 	%p<4>;
	.reg .b32 	%r<10>;
	.reg .b64 	%rd<22>;
	.reg .b64 	%fd<2>;

	ld.param.u64 	%rd3, [_Z12_unpack_trilPdS_m_param_0];
	ld.param.u64 	%rd4, [_Z12_unpack_trilPdS_m_param_1];
	ld.param.u64 	%rd5, [_Z12_unpack_trilPdS_m_param_2];
	mov.u32 	%r1, %ctaid.x;
	mov.u32 	%r2, %ntid.x;
	mov.u32 	%r3, %tid.x;
	mad.lo.s32 	%r4, %r1, %r2, %r3;
	cvt.u64.u32 	%rd1, %r4;
	mov.u32 	%r5, %ctaid.y;
	mov.u32 	%r6, %ntid.y;
	mov.u32 	%r7, %tid.y;
	mad.lo.s32 	%r8, %r5, %r6, %r7;
	cvt.u64.u32 	%rd2, %r8;
	max.u64 	%rd6, %rd2, %rd1;
	setp.ge.u64 	%p1, %rd6, %rd5;
	setp.lt.u32 	%p2, %r8, %r4;
	or.pred  	%p3, %p2, %p1;
	@%p3 bra 	$L__BB1_2;
	cvta.to.global.u64 	%rd7, %rd3;
	cvta.to.global.u64 	%rd8, %rd4;
	mad.lo.s64 	%rd9, %rd5, %rd5, %rd5;
	shr.u64 	%rd10, %rd9, 1;
	mov.u32 	%r9, %ctaid.z;
	cvt.u64.u32 	%rd11, %r9;
	mad.lo.s64 	%rd12, %rd2, %rd2, %rd2;
	shr.u64 	%rd13, %rd12, 1;
	add.s64 	%rd14, %rd13, %rd1;
	mad.lo.s64 	%rd15, %rd10, %rd11, %rd14;
	shl.b64 	%rd16, %rd15, 3;
	add.s64 	%rd17, %rd7, %rd16;
	ld.global.f64 	%fd1, [%rd17];
	mad.lo.s64 	%rd18, %rd5, %rd11, %rd2;
	mad.lo.s64 	%rd19, %rd18, %rd5, %rd1;
	shl.b64 	%rd20, %rd19, 3;
	add.s64 	%rd21, %rd8, %rd20;
	st.global.f64 	[%rd21], %fd1;
$L__BB1_2:
	ret;

}
.entry _Z10_fill_triuPdmi(
	.param .u64 .ptr .align 1 _Z10_fill_triuPdmi_param_0,
	.param .u64 _Z10_fill_triuPdmi_param_1,
	.param .u32 _Z10_fill_triuPdmi_param_2
)
{
	.reg .pred 	%p<6>;
	.reg .b32 	%r<11>;
	.reg .b64 	%rd<28>;
	.reg .b64 	%fd<4>;

	ld.param.u64 	%rd5, [_Z10_fill_triuPdmi_param_0];
	ld.param.u64 	%rd4, [_Z10_fill_triuPdmi_param_1];
	ld.param.u32 	%r2, [_Z10_fill_triuPdmi_param_2];
	cvta.to.global.u64 	%rd1, %rd5;
	mov.u32 	%r3, %ctaid.x;
	mov.u32 	%r4, %ntid.x;
	mov.u32 	%r5, %tid.x;
	mad.lo.s32 	%r1, %r3, %r4, %r5;
	mov.u32 	%r6, %ctaid.y;
	mov.u32 	%r7, %ntid.y;
	mov.u32 	%r8, %tid.y;
	mad.lo.s32 	%r9, %r6, %r7, %r8;
	cvt.u64.u32 	%rd2, %r9;
	cvt.s64.s32 	%rd6, %r1;
	max.u64 	%rd7, %rd2, %rd6;
	setp.ge.u64 	%p1, %rd7, %rd4;
	setp.ge.s32 	%p2, %r9, %r1;
	or.pred  	%p3, %p2, %p1;
	@%p3 bra 	$L__BB2_5;
	mov.u32 	%r10, %ctaid.z;
	cvt.u64.u32 	%rd8, %r10;
	mul.lo.s64 	%rd9, %rd4, %rd8;
	mul.lo.s64 	%rd3, %rd9, %rd4;
	setp.eq.s32 	%p4, %r2, 2;
	@%p4 bra 	$L__BB2_4;
	setp.ne.s32 	%p5, %r2, 1;
	@%p5 bra 	$L__BB2_5;
	cvt.u64.u32 	%rd19, %r1;
	mad.lo.s64 	%rd20, %rd4, %rd19, %rd2;
	add.s64 	%rd21, %rd20, %rd3;
	shl.b64 	%rd22, %rd21, 3;
	add.s64 	%rd23, %rd1, %rd22;
	ld.global.f64 	%fd3, [%rd23];
	mad.lo.s64 	%rd24, %rd4, %rd2, %rd19;
	add.s64 	%rd25, %rd24, %rd3;
	shl.b64 	%rd26, %rd25, 3;
	add.s64 	%rd27, %rd1, %rd26;
	st.global.f64 	[%rd27], %fd3;
	bra.uni 	$L__BB2_5;
$L__BB2_4:
	cvt.u64.u32 	%rd10, %r1;
	mad.lo.s64 	%rd11, %rd4, %rd10, %rd2;
	add.s64 	%rd12, %rd11, %rd3;
	shl.b64 	%rd13, %rd12, 3;
	add.s64 	%rd14, %rd1, %rd13;
	ld.global.f64 	%fd1, [%rd14];
	neg.f64 	%fd2, %fd1;
	mad.lo.s64 	%rd15, %rd4, %rd2, %rd10;
	add.s64 	%rd16, %rd15, %rd3;
	shl.b64 	%rd17, %rd16, 3;
	add.s64 	%rd18, %rd1, %rd17;
	st.global.f64 	[%rd18], %fd2;
$L__BB2_5:
	ret;

}
.entry _Z14_unpack_sparsePKdPKlS2_Pdmiiii(
	.param .u64 .ptr .align 1 _Z14_unpack_sparsePKdPKlS2_Pdmiiii_param_0,
	.param .u64 .ptr .align 1 _Z14_unpack_sparsePKdPKlS2_Pdmiiii_param_1,
	.param .u64 .ptr .align 1 _Z14_unpack_sparsePKdPKlS2_Pdmiiii_param_2,
	.param .u64 .ptr .align 1 _Z14_unpack_sparsePKdPKlS2_Pdmiiii_param_3,
	.param .u64 _Z14_unpack_sparsePKdPKlS2_Pdmiiii_param_4,
	.param .u32 _Z14_unpack_sparsePKdPKlS2_Pdmiiii_param_5,
	.param .u32 _Z14_unpack_sparsePKdPKlS2_Pdmiiii_param_6,
	.param .u32 _Z14_unpack_sparsePKdPKlS2_Pdmiiii_param_7,
	.param .u32 _Z14_unpack_sparsePKdPKlS2_Pdmiiii_param_8
)
{
	.reg .pred 	%p<4>;
	.reg .b32 	%r<22>;
	.reg .b64 	%rd<25>;
	.reg .b64 	%fd<2>;

	ld.param.u64 	%rd1, [_Z14_unpack_sparsePKdPKlS2_Pdmiiii_param_0];
	ld.param.u64 	%rd2, [_Z14_unpack_sparsePKdPKlS2_Pdmiiii_param_1];
	ld.param.u64 	%rd3, [_Z14_unpack_sparsePKdPKlS2_Pdmiiii_param_2];
	ld.param.u64 	%rd4, [_Z14_unpack_sparsePKdPKlS2_Pdmiiii_param_3];
	ld.param.u64 	%rd5, [_Z14_unpack_sparsePKdPKlS2_Pdmiiii_param_4];
	ld.param.u32 	%r7, [_Z14_unpack_sparsePKdPKlS2_Pdmiiii_param_5];
	ld.param.u32 	%r4, [_Z14_unpack_sparsePKdPKlS2_Pdmiiii_param_6];
	ld.param.u32 	%r5, [_Z14_unpack_sparsePKdPKlS2_Pdmiiii_param_7];
	ld.param.u32 	%r6, [_Z14_unpack_sparsePKdPKlS2_Pdmiiii_param_8];
	mov.u32 	%r8, %ctaid.x;
	mov.u32 	%r9, %ntid.x;
	mov.u32 	%r10, %tid.x;
	mad.lo.s32 	%r1, %r8, %r9, %r10;
	mov.u32 	%r11, %ctaid.y;
	mov.u32 	%r12, %ntid.y;
	mov.u32 	%r13, %tid.y;
	mad.lo.s32 	%r2, %r11, %r12, %r13;
	add.s32 	%r3, %r5, %r2;
	setp.ge.s32 	%p1, %r3, %r6;
	setp.ge.s32 	%p2, %r1, %r7;
	or.pred  	%p3, %p2, %p1;
	@%p3 bra 	$L__BB3_2;
	cvta.to.global.u64 	%rd6, %rd2;
	cvta.to.global.u64 	%rd7, %rd3;
	cvta.to.global.u64 	%rd8, %rd1;
	cvta.to.global.u64 	%rd9, %rd4;
	mul.wide.s32 	%rd10, %r1, 8;
	add.s64 	%rd11, %rd6, %rd10;
	ld.global.u32 	%r14, [%rd11];
	add.s64 	%rd12, %rd7, %rd10;
	ld.global.u32 	%r15, [%rd12];
	mad.lo.s32 	%r16, %r4, %r1, %r3;
	mul.wide.s32 	%rd13, %r16, 8;
	add.s64 	%rd14, %rd8, %rd13;
	ld.global.f64 	%fd1, [%rd14];
	sub.s32 	%r17, %r6, %r5;
	mul.lo.s32 	%r18, %r17, %r14;
	add.s32 	%r19, %r18, %r2;
	cvt.s64.s32 	%rd15, %r19;
	mul.lo.s32 	%r20, %r17, %r15;
	cvt.s64.s32 	%rd16, %r20;
	mad.lo.s64 	%rd17, %rd5, %rd16, %rd15;
	shl.b64 	%rd18, %rd17, 3;
	add.s64 	%rd19, %rd9, %rd18;
	st.global.f64 	[%rd19], %fd1;
	add.s32 	%r21, %r20, %r2;
	cvt.s64.s32 	%rd20, %r21;
	cvt.s64.s32 	%rd21, %r18;
	mad.lo.s64 	%rd22, %rd5, %rd21, %rd20;
	shl.b64 	%rd23, %rd22, 3;
	add.s64 	%rd24, %rd9, %rd23;
	st.global.f64 	[%rd24], %fd1;
$L__BB3_2:
	ret;

}


// ===== COMPILED SASS (sm_100) =====

	.target	sm_100

	.elftype	@"ET_EXEC"


//--------------------- .note.nv.tkinfo           --------------------------
	.section	.note.nv.tkinfo,"",@"SHT_NOTE"
	.sectionflags	@"SHF_NOTE_NV_TKINFO"
	.tkinfo
        /*0018*/ 	.word	0x00000002
        /*0030*/ 	.string	""
        /*0030*/ 	.string	"ptxas"
        /*0030*/ 	.string	"Cuda compilation tools, release 13.0, V13.0.88"
        /*0030*/ 	.string	"Build cuda_13.0.r13.0/compiler.36424714_0"
        /*0030*/ 	.string	"-arch sm_100 -m 64 "



//--------------------- .note.nv.cuinfo           --------------------------
	.section	.note.nv.cuinfo,"",@"SHT_NOTE"
	.sectionflags	@"SHF_NOTE_NV_CUINFO"
        /*0018*/ 	.short	0x0002
        /*001a*/ 	.short	0x0064
        /*001c*/ 	.short	0x0082
	.zero		2


//--------------------- .nv.info                  --------------------------
	.section	.nv.info,"",@"SHT_CUDA_INFO"
	.align	4


	//----- nvinfo : EIATTR_REGCOUNT
	.align		4
        /*0000*/ 	.byte	0x04, 0x2f
        /*0002*/ 	.short	(.L_1 - .L_0)
	.align		4
.L_0:
        /*0004*/ 	.word	index@(_Z10_pack_trilPdS_m)
        /*0008*/ 	.word	0x0000000e


	//----- nvinfo : EIATTR_FRAME_SIZE
	.align		4
.L_1:
        /*000c*/ 	.byte	0x04, 0x11
        /*000e*/ 	.short	(.L_3 - .L_2)
	.align		4
.L_2:
        /*0010*/ 	.word	index@(_Z10_pack_trilPdS_m)
        /*0014*/ 	.word	0x00000000


	//----- nvinfo : EIATTR_REGCOUNT
	.align		4
.L_3:
        /*0018*/ 	.byte	0x04, 0x2f
        /*001a*/ 	.short	(.L_5 - .L_4)
	.align		4
.L_4:
        /*001c*/ 	.word	index@(_Z12_unpack_trilPdS_m)
        /*0020*/ 	.word	0x0000000c


	//----- nvinfo : EIATTR_FRAME_SIZE
	.align		4
.L_5:
        /*0024*/ 	.byte	0x04, 0x11
        /*0026*/ 	.short	(.L_7 - .L_6)
	.align		4
.L_6:
        /*0028*/ 	.word	index@(_Z12_unpack_trilPdS_m)
        /*002c*/ 	.word	0x00000000


	//----- nvinfo : EIATTR_REGCOUNT
	.align		4
.L_7:
        /*0030*/ 	.byte	0x04, 0x2f
        /*0032*/ 	.short	(.L_9 - .L_8)
	.align		4
.L_8:
        /*0034*/ 	.word	index@(_Z10_fill_triuPdmi)
        /*0038*/ 	.word	0x0000000e


	//----- nvinfo : EIATTR_FRAME_SIZE
	.align		4
.L_9:
        /*003c*/ 	.byte	0x04, 0x11
        /*003e*/ 	.short	(.L_11 - .L_10)
	.align		4
.L_10:
        /*0040*/ 	.word	index@(_Z10_fill_triuPdmi)
        /*0044*/ 	.word	0x00000000


	//----- nvinfo : EIATTR_REGCOUNT
	.align		4
.L_11:
        /*0048*/ 	.byte	0x04, 0x2f
        /*004a*/ 	.short	(.L_13 - .L_12)
	.align		4
.L_12:
        /*004c*/ 	.word	index@(_Z14_unpack_sparsePKdPKlS2_Pdmiiii)
        /*0050*/ 	.word	0x00000010


	//----- nvinfo : EIATTR_FRAME_SIZE
	.align		4
.L_13:
        /*0054*/ 	.byte	0x04, 0x11
        /*0056*/ 	.short	(.L_15 - .L_14)
	.align		4
.L_14:
        /*0058*/ 	.word	index@(_Z14_unpack_sparsePKdPKlS2_Pdmiiii)
        /*005c*/ 	.word	0x00000000


	//----- nvinfo : EIATTR_MIN_STACK_SIZE
	.align		4
.L_15:
        /*0060*/ 	.byte	0x04, 0x12
        /*0062*/ 	.short	(.L_17 - .L_16)
	.align		4
.L_16:
        /*0064*/ 	.word	index@(_Z14_unpack_sparsePKdPKlS2_Pdmiiii)
        /*0068*/ 	.word	0x00000000


	//----- nvinfo : EIATTR_MIN_STACK_SIZE
	.align		4
.L_17:
        /*006c*/ 	.byte	0x04, 0x12
        /*006e*/ 	.short	(.L_19 - .L_18)
	.align		4
.L_18:
        /*0070*/ 	.word	index@(_Z10_fill_triuPdmi)
        /*0074*/ 	.word	0x00000000


	//----- nvinfo : EIATTR_MIN_STACK_SIZE
	.align		4
.L_19:
        /*0078*/ 	.byte	0x04, 0x12
        /*007a*/ 	.short	(.L_21 - .L_20)
	.align		4
.L_20:
        /*007c*/ 	.word	index@(_Z12_unpack_trilPdS_m)
        /*0080*/ 	.word	0x00000000


	//----- nvinfo : EIATTR_MIN_STACK_SIZE
	.align		4
.L_21:
        /*0084*/ 	.byte	0x04, 0x12
        /*0086*/ 	.short	(.L_23 - .L_22)
	.align		4
.L_22:
        /*0088*/ 	.word	index@(_Z10_pack_trilPdS_m)
        /*008c*/ 	.word	0x00000000
.L_23:


//--------------------- .nv.compat                --------------------------
	.section	.nv.compat,"",@"SHT_CUDA_COMPAT_INFO"
	.align	4
        /*0000*/ 	.byte	0x02, 0x09, 0x00, 0x00, 0x02, 0x02, 0x01, 0x00, 0x02, 0x05, 0x05, 0x00, 0x03, 0x07, 0x01, 0x01
        /*0010*/ 	.byte	0x02, 0x03, 0x00, 0x00, 0x02, 0x06, 0x01, 0x00, 0x04, 0x0b, 0x08, 0x00, 0x01, 0x00, 0x00, 0x00
        /*0020*/ 	.byte	0x00, 0x00, 0x00, 0x00


//--------------------- .nv.info._Z14_unpack_sparsePKdPKlS2_Pdmiiii --------------------------
	.section	.nv.info._Z14_unpack_sparsePKdPKlS2_Pdmiiii,"",@"SHT_CUDA_INFO"
	.sectionflags	@""
	.align	4


	//----- nvinfo : EIATTR_CUDA_API_VERSION
	.align		4
        /*0000*/ 	.byte	0x04, 0x37
        /*0002*/ 	.short	(.L_25 - .L_24)
.L_24:
        /*0004*/ 	.word	0x00000082


	//----- nvinfo : EIATTR_KPARAM_INFO
	.align		4
.L_25:
        /*0008*/ 	.byte	0x04, 0x17
        /*000a*/ 	.short	(.L_27 - .L_26)
.L_26:
        /*000c*/ 	.word	0x00000000
        /*0010*/ 	.short	0x0008
        /*0012*/ 	.short	0x0034
        /*0014*/ 	.byte	0x00, 0xf0, 0x11, 0x00


	//----- nvinfo : EIATTR_KPARAM_INFO
	.align		4
.L_27:
        /*0018*/ 	.byte	0x04, 0x17
        /*001a*/ 	.short	(.L_29 - .L_28)
.L_28:
        /*001c*/ 	.word	0x00000000
        /*0020*/ 	.short	0x0007
        /*0022*/ 	.short	0x0030
        /*0024*/ 	.byte	0x00, 0xf0, 0x11, 0x00


	//----- nvinfo : EIATTR_KPARAM_INFO
	.align		4
.L_29:
        /*0028*/ 	.byte	0x04, 0x17
        /*002a*/ 	.short	(.L_31 - .L_30)
.L_30:
        /*002c*/ 	.word	0x00000000
        /*0030*/ 	.short	0x0006
        /*0032*/ 	.short	0x002c
        /*0034*/ 	.byte	0x00, 0xf0, 0x11, 0x00


	//----- nvinfo : EIATTR_KPARAM_INFO
	.align		4
.L_31:
        /*0038*/ 	.byte	0x04, 0x17
        /*003a*/ 	.short	(.L_33 - .L_32)
.L_32:
        /*003c*/ 	.word	0x00000000
        /*0040*/ 	.short	0x0005
        /*0042*/ 	.short	0x0028
        /*0044*/ 	.byte	0x00, 0xf0, 0x11, 0x00


	//----- nvinfo : EIATTR_KPARAM_INFO
	.align		4
.L_33:
        /*0048*/ 	.byte	0x04, 0x17
        /*004a*/ 	.short	(.L_35 - .L_34)
.L_34:
        /*004c*/ 	.word	0x00000000
        /*0050*/ 	.short	0x0004
        /*0052*/ 	.short	0x0020
        /*0054*/ 	.byte	0x00, 0xf0, 0x21, 0x00


	//----- nvinfo : EIATTR_KPARAM_INFO
	.align		4
.L_35:
        /*0058*/ 	.byte	0x04, 0x17
        /*005a*/ 	.short	(.L_37 - .L_36)
.L_36:
        /*005c*/ 	.word	0x00000000
        /*0060*/ 	.short	0x0003
        /*0062*/ 	.short	0x0018
        /*0064*/ 	.byte	0x00, 0xf5, 0x21, 0x00


	//----- nvinfo : EIATTR_KPARAM_INFO
	.align		4
.L_37:
        /*0068*/ 	.byte	0x04, 0x17
        /*006a*/ 	.short	(.L_39 - .L_38)
.L_38:
        /*006c*/ 	.word	0x00000000
        /*0070*/ 	.short	0x0002
        /*0072*/ 	.short	0x0010
        /*0074*/ 	.byte	0x00, 0xf5, 0x21, 0x00


	//----- nvinfo : EIATTR_KPARAM_INFO
	.align		4
.L_39:
        /*0078*/ 	.byte	0x04, 0x17
        /*007a*/ 	.short	(.L_41 - .L_40)
.L_40:
        /*007c*/ 	.word	0x00000000
        /*0080*/ 	.short	0x0001
        /*0082*/ 	.short	0x0008
        /*0084*/ 	.byte	0x00, 0xf5, 0x21, 0x00


	//----- nvinfo : EIATTR_KPARAM_INFO
	.align		4
.L_41:
        /*0088*/ 	.byte	0x04, 0x17
        /*008a*/ 	.short	(.L_43 - .L_42)
.L_42:
        /*008c*/ 	.word	0x00000000
        /*0090*/ 	.short	0x0000
        /*0092*/ 	.short	0x0000
        /*0094*/ 	.byte	0x00, 0xf5, 0x21, 0x00


	//----- nvinfo : EIATTR_SPARSE_MMA_MASK
	.align		4
.L_43:
        /*0098*/ 	.byte	0x03, 0x50
        /*009a*/ 	.short	0x0000


	//----- nvinfo : EIATTR_MAXREG_COUNT
	.align		4
        /*009c*/ 	.byte	0x03, 0x1b
        /*009e*/ 	.short	0x00ff


	//----- nvinfo : EIATTR_MERCURY_ISA_VERSION
	.align		4
        /*00a0*/ 	.byte	0x03, 0x5f
        /*00a2*/ 	.short	0x0101


	//----- nvinfo : EIATTR_VRC_CTA_INIT_COUNT
	.align		4
        /*00a4*/ 	.byte	0x02, 0x4a
	.zero		1
	.zero		1


	//----- nvinfo : EIATTR_EXIT_INSTR_OFFSETS
	.align		4
        /*00a8*/ 	.byte	0x04, 0x1c
        /*00aa*/ 	.short	(.L_45 - .L_44)


	//   ....[0]....
.L_44:
        /*00ac*/ 	.word	0x000000e0


	//   ....[1]....
        /*00b0*/ 	.word	0x00000340


	//----- nvinfo : EIATTR_CBANK_PARAM_SIZE
	.align		4
.L_45:
        /*00b4*/ 	.byte	0x03, 0x19
        /*00b6*/ 	.short	0x0038


	//----- nvinfo : EIATTR_PARAM_CBANK
	.align		4
        /*00b8*/ 	.byte	0x04, 0x0a
        /*00ba*/ 	.short	(.L_47 - .L_46)
	.align		4
.L_46:
        /*00bc*/ 	.word	index@(.nv.constant0._Z14_unpack_sparsePKdPKlS2_Pdmiiii)
        /*00c0*/ 	.short	0x0380
        /*00c2*/ 	.short	0x0038


	//----- nvinfo : EIATTR_SW_WAR
	.align		4
.L_47:
        /*00c4*/ 	.byte	0x04, 0x36
        /*00c6*/ 	.short	(.L_49 - .L_48)
.L_48:
        /*00c8*/ 	.word	0x00000008
.L_49:


//--------------------- .nv.info._Z10_fill_triuPdmi --------------------------
	.section	.nv.info._Z10_fill_triuPdmi,"",@"SHT_CUDA_INFO"
	.sectionflags	@""
	.align	4


	//----- nvinfo : EIATTR_CUDA_API_VERSION
	.align		4
        /*0000*/ 	.byte	0x04, 0x37
        /*0002*/ 	.short	(.L_51 - .L_50)
.L_50:
        /*0004*/ 	.word	0x00000082


	//----- nvinfo : EIATTR_KPARAM_INFO
	.align		4
.L_51:
        /*0008*/ 	.byte	0x04, 0x17
        /*000a*/ 	.short	(.L_53 - .L_52)
.L_52:
        /*000c*/ 	.word	0x00000000
        /*0010*/ 	.short	0x0002
        /*0012*/ 	.short	0x0010
        /*0014*/ 	.byte	0x00, 0xf0, 0x11, 0x00


	//----- nvinfo : EIATTR_KPARAM_INFO
	.align		4
.L_53:
        /*0018*/ 	.byte	0x04, 0x17
        /*001a*/ 	.short	(.L_55 - .L_54)
.L_54:
        /*001c*/ 	.word	0x00000000
        /*0020*/ 	.short	0x0001
        /*0022*/ 	.short	0x0008
        /*0024*/ 	.byte	0x00, 0xf0, 0x21, 0x00


	//----- nvinfo : EIATTR_KPARAM_INFO
	.align		4
.L_55:
        /*0028*/ 	.byte	0x04, 0x17
        /*002a*/ 	.short	(.L_57 - .L_56)
.L_56:
        /*002c*/ 	.word	0x00000000
        /*0030*/ 	.short	0x0000
        /*0032*/ 	.short	0x0000
        /*0034*/ 	.byte	0x00, 0xf5, 0x21, 0x00


	//----- nvinfo : EIATTR_SPARSE_MMA_MASK
	.align		4
.L_57:
        /*0038*/ 	.byte	0x03, 0x50
        /*003a*/ 	.short	0x0000


	//----- nvinfo : EIATTR_MAXREG_COUNT
	.align		4
        /*003c*/ 	.byte	0x03, 0x1b
        /*003e*/ 	.short	0x00ff


	//----- nvinfo : EIATTR_MERCURY_ISA_VERSION
	.align		4
        /*0040*/ 	.byte	0x03, 0x5f
        /*0042*/ 	.short	0x0101


	//----- nvinfo : EIATTR_VRC_CTA_INIT_COUNT
	.align		4
        /*0044*/ 	.byte	0x02, 0x4a
	.zero		1
	.zero		1


	//----- nvinfo : EIATTR_EXIT_INSTR_OFFSETS
	.align		4
        /*0048*/ 	.byte	0x04, 0x1c
        /*004a*/ 	.short	(.L_59 - .L_58)


	//   ....[0]....
.L_58:
        /*004c*/ 	.word	0x00000120


	//   ....[1]....
        /*0050*/ 	.word	0x000001b0


	//   ....[2]....
        /*0054*/ 	.word	0x000002f0


	//   ....[3]....
        /*0058*/ 	.word	0x00000440


	//----- nvinfo : EIATTR_CBANK_PARAM_SIZE
	.align		4
.L_59:
        /*005c*/ 	.byte	0x03, 0x19
        /*005e*/ 	.short	0x0014


	//----- nvinfo : EIATTR_PARAM_CBANK
	.align		4
        /*0060*/ 	.byte	0x04, 0x0a
        /*0062*/ 	.short	(.L_61 - .L_60)
	.align		4
.L_60:
        /*0064*/ 	.word	index@(.nv.constant0._Z10_fill_triuPdmi)
        /*0068*/ 	.short	0x0380
        /*006a*/ 	.short	0x0014


	//----- nvinfo : EIATTR_SW_WAR
	.align		4
.L_61:
        /*006c*/ 	.byte	0x04, 0x36
        /*006e*/ 	.short	(.L_63 - .L_62)
.L_62:
        /*0070*/ 	.word	0x00000008
.L_63:


//--------------------- .nv.info._Z12_unpack_trilPdS_m --------------------------
	.section	.nv.info._Z12_unpack_trilPdS_m,"",@"SHT_CUDA_INFO"
	.sectionflags	@""
	.align	4


	//----- nvinfo : EIATTR_CUDA_API_VERSION
	.align		4
        /*0000*/ 	.byte	0x04, 0x37
        /*0002*/ 	.short	(.L_65 - .L_64)
.L_64:
        /*0004*/ 	.word	0x00000082


	//----- nvinfo : EIATTR_KPARAM_INFO
	.align		4
.L_65:
        /*0008*/ 	.byte	0x04, 0x17
        /*000a*/ 	.short	(.L_67 - .L_66)
.L_66:
        /*000c*/ 	.word	0x00000000
        /*0010*/ 	.short	0x0002
        /*0012*/ 	.short	0x0010
        /*0014*/ 	.byte	0x00, 0xf0, 0x21, 0x00


	//----- nvinfo : EIATTR_KPARAM_INFO
	.align		4
.L_67:
        /*0018*/ 	.byte	0x04, 0x17
        /*001a*/ 	.short	(.L_69 - .L_68)
.L_68:
        /*001c*/ 	.word	0x00000000
        /*0020*/ 	.short	0x0001
        /*0022*/ 	.short	0x0008
        /*0024*/ 	.byte	0x00, 0xf5, 0x21, 0x00


	//----- nvinfo : EIATTR_KPARAM_INFO
	.align		4
.L_69:
        /*0028*/ 	.byte	0x04, 0x17
        /*002a*/ 	.short	(.L_71 - .L_70)
.L_70:
        /*002c*/ 	.word	0x00000000
        /*0030*/ 	.short	0x0000
        /*0032*/ 	.short	0x0000
        /*0034*/ 	.byte	0x00, 0xf5, 0x21, 0x00


	//----- nvinfo : EIATTR_SPARSE_MMA_MASK
	.align		4
.L_71:
        /*0038*/ 	.byte	0x03, 0x50
        /*003a*/ 	.short	0x0000


	//----- nvinfo : EIATTR_MAXREG_COUNT
	.align		4
        /*003c*/ 	.byte	0x03, 0x1b
        /*003e*/ 	.short	0x00ff


	//----- nvinfo : EIATTR_MERCURY_ISA_VERSION
	.align		4
        /*0040*/ 	.byte	0x03, 0x5f
        /*0042*/ 	.short	0x0101


	//----- nvinfo : EIATTR_VRC_CTA_INIT_COUNT
	.align		4
        /*0044*/ 	.byte	0x02, 0x4a
	.zero		1
	.zero		1


	//----- nvinfo : EIATTR_EXIT_INSTR_OFFSETS
	.align		4
        /*0048*/ 	.byte	0x04, 0x1c
        /*004a*/ 	.short	(.L_73 - .L_72)


	//   ....[0]....
.L_72:
        /*004c*/ 	.word	0x00000100


	//   ....[1]....
        /*0050*/ 	.word	0x00000330


	//----- nvinfo : EIATTR_CBANK_PARAM_SIZE
	.align		4
.L_73:
        /*0054*/ 	.byte	0x03, 0x19
        /*0056*/ 	.short	0x0018


	//----- nvinfo : EIATTR_PARAM_CBANK
	.align		4
        /*0058*/ 	.byte	0x04, 0x0a
        /*005a*/ 	.short	(.L_75 - .L_74)
	.align		4
.L_74:
        /*005c*/ 	.word	index@(.nv.constant0._Z12_unpack_trilPdS_m)
        /*0060*/ 	.short	0x0380
        /*0062*/ 	.short	0x0018


	//----- nvinfo : EIATTR_SW_WAR
	.align		4
.L_75:
        /*0064*/ 	.byte	0x04, 0x36
        /*0066*/ 	.short	(.L_77 - .L_76)
.L_76:
        /*0068*/ 	.word	0x00000008
.L_77:


//--------------------- .nv.info._Z10_pack_trilPdS_m --------------------------
	.section	.nv.info._Z10_pack_trilPdS_m,"",@"SHT_CUDA_INFO"
	.sectionflags	@""
	.align	4


	//----- nvinfo : EIATTR_CUDA_API_VERSION
	.align		4
        /*0000*/ 	.byte	0x04, 0x37
        /*0002*/ 	.short	(.L_79 - .L_78)
.L_78:
        /*0004*/ 	.word	0x00000082


	//----- nvinfo : EIATTR_KPARAM_INFO
	.align		4
.L_79:
        /*0008*/ 	.byte	0x04, 0x17
        /*000a*/ 	.short	(.L_81 - .L_80)
.L_80:
        /*000c*/ 	.word	0x00000000
        /*0010*/ 	.short	0x0002
        /*0012*/ 	.short	0x0010
        /*0014*/ 	.byte	0x00, 0xf0, 0x21, 0x00


	//----- nvinfo : EIATTR_KPARAM_INFO
	.align		4
.L_81:
        /*0018*/ 	.byte	0x04, 0x17
        /*001a*/ 	.short	(.L_83 - .L_82)
.L_82:
        /*001c*/ 	.word	0x00000000
        /*0020*/ 	.short	0x0001
        /*0022*/ 	.short	0x0008
        /*0024*/ 	.byte	0x00, 0xf5, 0x21, 0x00


	//----- nvinfo : EIATTR_KPARAM_INFO
	.align		4
.L_83:
        /*0028*/ 	.byte	0x04, 0x17
        /*002a*/ 	.short	(.L_85 - .L_84)
.L_84:
        /*002c*/ 	.word	0x00000000
        /*0030*/ 	.short	0x0000
        /*0032*/ 	.short	0x0000
        /*0034*/ 	.byte	0x00, 0xf5, 0x21, 0x00


	//----- nvinfo : EIATTR_SPARSE_MMA_MASK
	.align		4
.L_85:
        /*0038*/ 	.byte	0x03, 0x50
        /*003a*/ 	.short	0x0000


	//----- nvinfo : EIATTR_MAXREG_COUNT
	.align		4
        /*003c*/ 	.byte	0x03, 0x1b
        /*003e*/ 	.short	0x00ff


	//----- nvinfo : EIATTR_MERCURY_ISA_VERSION
	.align		4
        /*0040*/ 	.byte	0x03, 0x5f
        /*0042*/ 	.short	0x0101


	//----- nvinfo : EIATTR_VRC_CTA_INIT_COUNT
	.align		4
        /*0044*/ 	.byte	0x02, 0x4a
	.zero		1
	.zero		1


	//----- nvinfo : EIATTR_EXIT_INSTR_OFFSETS
	.align		4
        /*0048*/ 	.byte	0x04, 0x1c
        /*004a*/ 	.short	(.L_87 - .L_86)


	//   ....[0]....
.L_86:
        /*004c*/ 	.word	0x00000100


	//   ....[1]....
        /*0050*/ 	.word	0x00000330


	//----- nvinfo : EIATTR_CBANK_PARAM_SIZE
	.align		4
.L_87:
        /*0054*/ 	.byte	0x03, 0x19
        /*0056*/ 	.short	0x0018


	//----- nvinfo : EIATTR_PARAM_CBANK
	.align		4
        /*0058*/ 	.byte	0x04, 0x0a
        /*005a*/ 	.short	(.L_89 - .L_88)
	.align		4
.L_88:
        /*005c*/ 	.word	index@(.nv.constant0._Z10_pack_trilPdS_m)
        /*0060*/ 	.short	0x0380
        /*0062*/ 	.short	0x0018


	//----- nvinfo : EIATTR_SW_WAR
	.align		4
.L_89:
        /*0064*/ 	.byte	0x04, 0x36
        /*0066*/ 	.short	(.L_91 - .L_90)
.L_90:
        /*0068*/ 	.word	0x00000008
.L_91:


//--------------------- .nv.callgraph             --------------------------
	.section	.nv.callgraph,"",@"SHT_CUDA_CALLGRAPH"
	.align	4
	.sectionentsize	8
	.align		4
        /*0000*/ 	.word	0x00000000
	.align		4
        /*0004*/ 	.word	0xffffffff
	.align		4
        /*0008*/ 	.word	0x00000000
	.align		4
        /*000c*/ 	.word	0xfffffffe
	.align		4
        /*0010*/ 	.word	0x00000000
	.align		4
        /*0014*/ 	.word	0xfffffffd
	.align		4
        /*0018*/ 	.word	0x00000000
	.align		4
        /*001c*/ 	.word	0xfffffffc


//--------------------- .text._Z14_unpack_sparsePKdPKlS2_Pdmiiii --------------------------
	.section	.text._Z14_unpack_sparsePKdPKlS2_Pdmiiii,"ax",@progbits
	.align	128
.text._Z14_unpack_sparsePKdPKlS2_Pdmiiii:
        .type           _Z14_unpack_sparsePKdPKlS2_Pdmiiii,@function
        .size           _Z14_unpack_sparsePKdPKlS2_Pdmiiii,(.L_x_5 - _Z14_unpack_sparsePKdPKlS2_Pdmiiii)
        .other          _Z14_unpack_sparsePKdPKlS2_Pdmiiii,@"STO_CUDA_ENTRY STV_DEFAULT"
_Z14_unpack_sparsePKdPKlS2_Pdmiiii:
[----:B------:R-:W-:Y:S01]  /*0000*/  LDC R1, c[0x0][0x37c] ;  /* 0x0000df00ff017b82 */ /* 0x000fe20000000800 */
[----:B------:R-:W0:Y:S07]  /*0010*/  S2R R3, SR_TID.Y ;  /* 0x0000000000037919 */ /* 0x000e2e0000002200 */
[----:B------:R-:W1:Y:S01]  /*0020*/  LDC R9, c[0x0][0x360] ;  /* 0x0000d800ff097b82 */ /* 0x000e620000000800 */
[----:B------:R-:W2:Y:S01]  /*0030*/  LDCU.64 UR8, c[0x0][0x3b0] ;  /* 0x00007600ff0877ac */ /* 0x000ea20008000a00 */
[----:B------:R-:W1:Y:S01]  /*0040*/  S2R R2, SR_TID.X ;  /* 0x0000000000027919 */ /* 0x000e620000002100 */
[----:B------:R-:W3:Y:S05]  /*0050*/  LDCU UR6, c[0x0][0x3a8] ;  /* 0x00007500ff0677ac */ /* 0x000eea0008000800 */
[----:B------:R-:W0:Y:S08]  /*0060*/  S2UR UR5, SR_CTAID.Y ;  /* 0x00000000000579c3 */ /* 0x000e300000002600 */
[----:B------:R-:W0:Y:S08]  /*0070*/  LDC R8, c[0x0][0x364] ;  /* 0x0000d900ff087b82 */ /* 0x000e300000000800 */
[----:B------:R-:W1:Y:S01]  /*0080*/  S2UR UR4, SR_CTAID.X ;  /* 0x00000000000479c3 */ /* 0x000e620000002500 */
[----:B0-----:R-:W-:-:S05]  /*0090*/  IMAD R8, R8, UR5, R3 ;  /* 0x0000000508087c24 */ /* 0x001fca000f8e0203 */
[----:B--2---:R-:W-:Y:S01]  /*00a0*/  IADD3 R0, PT, PT, R8, UR8, RZ ;  /* 0x0000000808007c10 */ /* 0x004fe2000fffe0ff */
[----:B-1----:R-:W-:-:S03]  /*00b0*/  IMAD R9, R9, UR4, R2 ;  /* 0x0000000409097c24 */ /* 0x002fc6000f8e0202 */
[----:B------:R-:W-:-:S04]  /*00c0*/  ISETP.GE.AND P0, PT, R0, UR9, PT ;  /* 0x0000000900007c0c */ /* 0x000fc8000bf06270 */
[----:B---3--:R-:W-:-:S13]  /*00d0*/  ISETP.GE.OR P0, PT, R9, UR6, P0 ;  /* 0x0000000609007c0c */ /* 0x008fda0008706670 */
[----:B------:R-:W-:Y:S05]  /*00e0*/  @P0 EXIT ;  /* 0x000000000000094d */ /* 0x000fea0003800000 */
[----:B------:R-:W0:Y:S01]  /*00f0*/  LDC.64 R4, c[0x0][0x388] ;  /* 0x0000e200ff047b82 */ /* 0x000e220000000a00 */
[----:B------:R-:W1:Y:S01]  /*0100*/  LDCU.64 UR6, c[0x0][0x358] ;  /* 0x00006b00ff0677ac */ /* 0x000e620008000a00 */
[----:B------:R-:W2:Y:S06]  /*0110*/  LDCU UR4, c[0x0][0x3ac] ;  /* 0x00007580ff0477ac */ /* 0x000eac0008000800 */
[----:B------:R-:W3:Y:S01]  /*0120*/  LDC.64 R6, c[0x0][0x390] ;  /* 0x0000e400ff067b82 */ /* 0x000ee20000000a00 */
[----:B------:R-:W4:Y:S07]  /*0130*/  LDCU.64 UR10, c[0x0][0x3a0] ;  /* 0x00007400ff0a77ac */ /* 0x000f2e0008000a00 */
[----:B------:R-:W5:Y:S01]  /*0140*/  LDC.64 R2, c[0x0][0x380] ;  /* 0x0000e000ff027b82 */ /* 0x000f620000000a00 */
[----:B0-----:R-:W-:-:S06]  /*0150*/  IMAD.WIDE R4, R9, 0x8, R4 ;  /* 0x0000000809047825 */ /* 0x001fcc00078e0204 */
[----:B-1----:R-:W4:Y:S01]  /*0160*/  LDG.E R4, desc[UR6][R4.64] ;  /* 0x0000000604047981 */ /* 0x002f22000c1e1900 */
[----:B---3--:R-:W-:-:S06]  /*0170*/  IMAD.WIDE R6, R9, 0x8, R6 ;  /* 0x0000000809067825 */ /* 0x008fcc00078e0206 */
[----:B------:R-:W3:Y:S01]  /*0180*/  LDG.E R6, desc[UR6][R6.64] ;  /* 0x0000000606067981 */ /* 0x000ee2000c1e1900 */
[----:B--2---:R-:W-:-:S04]  /*0190*/  IMAD R9, R9, UR4, R0 ;  /* 0x0000000409097c24 */ /* 0x004fc8000f8e0200 */
[----:B-----5:R-:W-:-:S06]  /*01a0*/  IMAD.WIDE R2, R9, 0x8, R2 ;  /* 0x0000000809027825 */ /* 0x020fcc00078e0202 */
[----:B------:R-:W2:Y:S01]  /*01b0*/  LDG.E.64 R2, desc[UR6][R2.64] ;  /* 0x0000000602027981 */ /* 0x000ea2000c1e1b00 */
[----:B------:R-:W-:-:S06]  /*01c0*/  UIADD3 UR4, UPT, UPT, -UR8, UR9, URZ ;  /* 0x0000000908047290 */ /* 0x000fcc000fffe1ff */
[----:B----4-:R-:W-:Y:S02]  /*01d0*/  IMAD R11, R4, UR4, RZ ;  /* 0x00000004040b7c24 */ /* 0x010fe4000f8e02ff */
[----:B---3--:R-:W-:-:S03]  /*01e0*/  IMAD R13, R6, UR4, RZ ;  /* 0x00000004060d7c24 */ /* 0x008fc6000f8e02ff */
[----:B------:R-:W0:Y:S01]  /*01f0*/  LDCU.64 UR4, c[0x0][0x398] ;  /* 0x00007300ff0477ac */ /* 0x000e220008000a00 */
[C---:B------:R-:W-:Y:S02]  /*0200*/  IADD3 R4, PT, PT, R8.reuse, R11, RZ ;  /* 0x0000000b08047210 */ /* 0x040fe40007ffe0ff */
[----:B------:R-:W-:Y:S02]  /*0210*/  SHF.R.S32.HI R6, RZ, 0x1f, R11 ;  /* 0x0000001fff067819 */ /* 0x000fe4000001140b */
[----:B------:R-:W-:Y:S02]  /*0220*/  SHF.R.S32.HI R0, RZ, 0x1f, R13 ;  /* 0x0000001fff007819 */ /* 0x000fe4000001140d */
[----:B------:R-:W-:Y:S02]  /*0230*/  IADD3 R8, PT, PT, R8, R13, RZ ;  /* 0x0000000d08087210 */ /* 0x000fe40007ffe0ff */
[----:B------:R-:W-:Y:S01]  /*0240*/  SHF.R.S32.HI R5, RZ, 0x1f, R4 ;  /* 0x0000001fff057819 */ /* 0x000fe20000011404 */
[----:B------:R-:W-:Y:S01]  /*0250*/  IMAD R0, R0, UR10, RZ ;  /* 0x0000000a00007c24 */ /* 0x000fe2000f8e02ff */
[----:B------:R-:W-:Y:S01]  /*0260*/  SHF.R.S32.HI R9, RZ, 0x1f, R8 ;  /* 0x0000001fff097819 */ /* 0x000fe20000011408 */
[----:B------:R-:W-:-:S02]  /*0270*/  IMAD R6, R6, UR10, RZ ;  /* 0x0000000a06067c24 */ /* 0x000fc4000f8e02ff */
[C---:B------:R-:W-:Y:S02]  /*0280*/  IMAD R7, R13.reuse, UR11, R0 ;  /* 0x0000000b0d077c24 */ /* 0x040fe4000f8e0200 */
[----:B------:R-:W-:-:S04]  /*0290*/  IMAD.WIDE.U32 R4, R13, UR10, R4 ;  /* 0x0000000a0d047c25 */ /* 0x000fc8000f8e0004 */
[C---:B------:R-:W-:Y:S02]  /*02a0*/  IMAD R13, R11.reuse, UR11, R6 ;  /* 0x0000000b0b0d7c24 */ /* 0x040fe4000f8e0206 */
[----:B------:R-:W-:Y:S01]  /*02b0*/  IMAD.WIDE.U32 R8, R11, UR10, R8 ;  /* 0x0000000a0b087c25 */ /* 0x000fe2000f8e0008 */
[----:B------:R-:W-:Y:S02]  /*02c0*/  IADD3 R7, PT, PT, R5, R7, RZ ;  /* 0x0000000705077210 */ /* 0x000fe40007ffe0ff */
[----:B0-----:R-:W-:Y:S02]  /*02d0*/  LEA R6, P0, R4, UR4, 0x3 ;  /* 0x0000000404067c11 */ /* 0x001fe4000f8018ff */
[----:B------:R-:W-:Y:S02]  /*02e0*/  IADD3 R5, PT, PT, R9, R13, RZ ;  /* 0x0000000d09057210 */ /* 0x000fe40007ffe0ff */
[----:B------:R-:W-:Y:S02]  /*02f0*/  LEA R10, P1, R8, UR4, 0x3 ;  /* 0x00000004080a7c11 */ /* 0x000fe4000f8218ff */
[----:B------:R-:W-:-:S02]  /*0300*/  LEA.HI.X R7, R4, UR5, R7, 0x3, P0 ;  /* 0x0000000504077c11 */ /* 0x000fc400080f1c07 */
[----:B------:R-:W-:-:S03]  /*0310*/  LEA.HI.X R11, R8, UR5, R5, 0x3, P1 ;  /* 0x00000005080b7c11 */ /* 0x000fc600088f1c05 */
[----:B--2---:R-:W-:Y:S04]  /*0320*/  STG.E.64 desc[UR6][R6.64], R2 ;  /* 0x0000000206007986 */ /* 0x004fe8000c101b06 */
[----:B------:R-:W-:Y:S01]  /*0330*/  STG.E.64 desc[UR6][R10.64], R2 ;  /* 0x000000020a007986 */ /* 0x000fe2000c101b06 */
[----:B------:R-:W-:Y:S05]  /*0340*/  EXIT ;  /* 0x000000000000794d */ /* 0x000fea0003800000 */
.L_x_0:
[----:B------:R-:W-:-:S00]  /*0350*/  BRA `(.L_x_0) ;  /* 0xfffffffc00fc7947 */ /* 0x000fc0000383ffff */
[----:B------:R-:W-:-:S00]  /*0360*/  NOP ;  /* 0x0000000000007918 */ /* 0x000fc00000000000 */
        /* <DEDUP_REMOVED lines=9> */
.L_x_5:


//--------------------- .text._Z10_fill_triuPdmi  --------------------------
	.section	.text._Z10_fill_triuPdmi,"ax",@progbits
	.align	128
.text._Z10_fill_triuPdmi:
        .type           _Z10_fill_triuPdmi,@function
        .size           _Z10_fill_triuPdmi,(.L_x_6 - _Z10_fill_triuPdmi)
        .other          _Z10_fill_triuPdmi,@"STO_CUDA_ENTRY STV_DEFAULT"
_Z10_fill_triuPdmi:
[----:B------:R-:W-:Y:S01]  /*0000*/  LDC R1, c[0x0][0x37c] ;  /* 0x0000df00ff017b82 */ /* 0x000fe20000000800 */
[----:B------:R-:W0:Y:S07]  /*0010*/  S2R R7, SR_TID.X ;  /* 0x0000000000077919 */ /* 0x000e2e0000002100 */
[----:B------:R-:W0:Y:S01]  /*0020*/  LDC R6, c[0x0][0x360] ;  /* 0x0000d800ff067b82 */ /* 0x000e220000000800 */
[----:B------:R-:W1:Y:S01]  /*0030*/  LDCU.64 UR6, c[0x0][0x388] ;  /* 0x00007100ff0677ac */ /* 0x000e620008000a00 */
[----:B------:R-:W2:Y:S06]  /*0040*/  S2R R5, SR_TID.Y ;  /* 0x0000000000057919 */ /* 0x000eac0000002200 */
[----:B------:R-:W0:Y:S08]  /*0050*/  S2UR UR4, SR_CTAID.X ;  /* 0x00000000000479c3 */ /* 0x000e300000002500 */
[----:B------:R-:W2:Y:S08]  /*0060*/  S2UR UR5, SR_CTAID.Y ;  /* 0x00000000000579c3 */ /* 0x000eb00000002600 */
[----:B------:R-:W2:Y:S01]  /*0070*/  LDC R4, c[0x0][0x364] ;  /* 0x0000d900ff047b82 */ /* 0x000ea20000000800 */
[----:B0-----:R-:W-:-:S05]  /*0080*/  IMAD R6, R6, UR4, R7 ;  /* 0x0000000406067c24 */ /* 0x001fca000f8e0207 */
[----:B------:R-:W-:Y:S01]  /*0090*/  SHF.R.S32.HI R0, RZ, 0x1f, R6 ;  /* 0x0000001fff007819 */ /* 0x000fe20000011406 */
[----:B--2---:R-:W-:-:S05]  /*00a0*/  IMAD R4, R4, UR5, R5 ;  /* 0x0000000504047c24 */ /* 0x004fca000f8e0205 */
[----:B------:R-:W-:-:S04]  /*00b0*/  ISETP.GT.U32.AND P0, PT, R4, R6, PT ;  /* 0x000000060400720c */ /* 0x000fc80003f04070 */
[----:B------:R-:W-:-:S04]  /*00c0*/  ISETP.GT.U32.AND.EX P0, PT, RZ, R0, PT, P0 ;  /* 0x00000000ff00720c */ /* 0x000fc80003f04100 */
[----:B------:R-:W-:Y:S02]  /*00d0*/  SEL R2, R4, R6, P0 ;  /* 0x0000000604027207 */ /* 0x000fe40000000000 */
[----:B------:R-:W-:Y:S02]  /*00e0*/  SEL R0, R0, RZ, !P0 ;  /* 0x000000ff00007207 */ /* 0x000fe40004000000 */
[----:B-1----:R-:W-:-:S04]  /*00f0*/  ISETP.GE.U32.AND P0, PT, R2, UR6, PT ;  /* 0x0000000602007c0c */ /* 0x002fc8000bf06070 */
[----:B------:R-:W-:-:S04]  /*0100*/  ISETP.GE.U32.AND.EX P0, PT, R0, UR7, PT, P0 ;  /* 0x0000000700007c0c */ /* 0x000fc8000bf06100 */
[----:B------:R-:W-:-:S13]  /*0110*/  ISETP.GE.OR P0, PT, R4, R6, P0 ;  /* 0x000000060400720c */ /* 0x000fda0000706670 */
[----:B------:R-:W-:Y:S05]  /*0120*/  @P0 EXIT ;  /* 0x000000000000094d */ /* 0x000fea0003800000 */
[----:B------:R-:W0:Y:S01]  /*0130*/  LDC R8, c[0x0][0x390] ;  /* 0x0000e400ff087b82 */ /* 0x000e220000000800 */
[----:B------:R-:W1:Y:S01]  /*0140*/  S2R R9, SR_CTAID.Z ;  /* 0x0000000000097919 */ /* 0x000e620000002700 */
[----:B------:R-:W2:Y:S01]  /*0150*/  LDCU.64 UR4, c[0x0][0x358] ;  /* 0x00006b00ff0477ac */ /* 0x000ea20008000a00 */
[----:B0-----:R-:W-:Y:S01]  /*0160*/  ISETP.NE.AND P0, PT, R8, 0x2, PT ;  /* 0x000000020800780c */ /* 0x001fe20003f05270 */
[----:B-1----:R-:W-:-:S04]  /*0170*/  IMAD.WIDE.U32 R2, R9, UR6, RZ ;  /* 0x0000000609027c25 */ /* 0x002fc8000f8e00ff */
[----:B------:R-:W-:-:S08]  /*0180*/  IMAD R0, R9, UR7, R3 ;  /* 0x0000000709007c24 */ /* 0x000fd0000f8e0203 */
[----:B--2---:R-:W-:Y:S05]  /*0190*/  @!P0 BRA `(.L_x_1) ;  /* 0x0000000000588947 */ /* 0x004fea0003800000 */
[----:B------:R-:W-:-:S13]  /*01a0*/  ISETP.NE.AND P0, PT, R8, 0x1, PT ;  /* 0x000000010800780c */ /* 0x000fda0003f05270 */
[----:B------:R-:W-:Y:S05]  /*01b0*/  @P0 EXIT ;  /* 0x000000000000094d */ /* 0x000fea0003800000 */
[----:B------:R-:W-:Y:S01]  /*01c0*/  HFMA2 R5, -RZ, RZ, 0, 0 ;  /* 0x00000000ff057431 */ /* 0x000fe200000001ff */
[----:B------:R-:W0:Y:S01]  /*01d0*/  LDCU.64 UR8, c[0x0][0x380] ;  /* 0x00007000ff0877ac */ /* 0x000e220008000a00 */
[----:B------:R-:W-:Y:S02]  /*01e0*/  IMAD R3, R0, UR6, RZ ;  /* 0x0000000600037c24 */ /* 0x000fe4000f8e02ff */
[----:B------:R-:W-:-:S04]  /*01f0*/  IMAD.WIDE.U32 R8, R6, UR6, R4 ;  /* 0x0000000606087c25 */ /* 0x000fc8000f8e0004 */
[----:B------:R-:W-:Y:S02]  /*0200*/  IMAD R9, R6, UR7, R9 ;  /* 0x0000000706097c24 */ /* 0x000fe4000f8e0209 */
[C---:B------:R-:W-:Y:S02]  /*0210*/  IMAD R5, R2.reuse, UR7, R3 ;  /* 0x0000000702057c24 */ /* 0x040fe4000f8e0203 */
[----:B------:R-:W-:-:S04]  /*0220*/  IMAD.WIDE.U32 R8, R2, UR6, R8 ;  /* 0x0000000602087c25 */ /* 0x000fc8000f8e0008 */
[----:B------:R-:W-:Y:S01]  /*0230*/  IMAD.IADD R3, R9, 0x1, R5 ;  /* 0x0000000109037824 */ /* 0x000fe200078e0205 */
[----:B0-----:R-:W-:-:S04]  /*0240*/  LEA R10, P0, R8, UR8, 0x3 ;  /* 0x00000008080a7c11 */ /* 0x001fc8000f8018ff */
[----:B------:R-:W-:-:S05]  /*0250*/  LEA.HI.X R11, R8, UR9, R3, 0x3, P0 ;  /* 0x00000009080b7c11 */ /* 0x000fca00080f1c03 */
[----:B------:R-:W2:Y:S01]  /*0260*/  LDG.E.64 R8, desc[UR4][R10.64] ;  /* 0x000000040a087981 */ /* 0x000ea2000c1e1b00 */
[----:B------:R-:W-:-:S03]  /*0270*/  MOV R7, RZ ;  /* 0x000000ff00077202 */ /* 0x000fc60000000f00 */
[----:B------:R-:W-:-:S04]  /*0280*/  IMAD.WIDE.U32 R6, R4, UR6, R6 ;  /* 0x0000000604067c25 */ /* 0x000fc8000f8e0006 */
[----:B------:R-:W-:Y:S02]  /*0290*/  IMAD R7, R4, UR7, R7 ;  /* 0x0000000704077c24 */ /* 0x000fe4000f8e0207 */
[----:B------:R-:W-:-:S04]  /*02a0*/  IMAD.WIDE.U32 R2, R2, UR6, R6 ;  /* 0x0000000602027c25 */ /* 0x000fc8000f8e0006 */
[----:B------:R-:W-:Y:S01]  /*02b0*/  IMAD.IADD R3, R5, 0x1, R3 ;  /* 0x0000000105037824 */ /* 0x000fe200078e0203 */
[----:B------:R-:W-:-:S04]  /*02c0*/  LEA R4, P0, R2, UR8, 0x3 ;  /* 0x0000000802047c11 */ /* 0x000fc8000f8018ff */
[----:B------:R-:W-:-:S05]  /*02d0*/  LEA.HI.X R5, R2, UR9, R3, 0x3, P0 ;  /* 0x0000000902057c11 */ /* 0x000fca00080f1c03 */
[----:B--2---:R-:W-:Y:S01]  /*02e0*/  STG.E.64 desc[UR4][R4.64], R8 ;  /* 0x0000000804007986 */ /* 0x004fe2000c101b04 */
[----:B------:R-:W-:Y:S05]  /*02f0*/  EXIT ;  /* 0x000000000000794d */ /* 0x000fea0003800000 */
.L_x_1:
        /* <DEDUP_REMOVED lines=14> */
[----:B------:R-:W-:-:S05]  /*03e0*/  IMAD.WIDE.U32 R2, R2, UR6, R6 ;  /* 0x0000000602027c25 */ /* 0x000fca000f8e0006 */
[----:B------:R-:W-:Y:S02]  /*03f0*/  IADD3 R5, PT, PT, R5, R3, RZ ;  /* 0x0000000305057210 */ /* 0x000fe40007ffe0ff */
[----:B------:R-:W-:-:S04]  /*0400*/  LEA R4, P0, R2, UR8, 0x3 ;  /* 0x0000000802047c11 */ /* 0x000fc8000f8018ff */
[----:B------:R-:W-:Y:S01]  /*0410*/  LEA.HI.X R5, R2, UR9, R5, 0x3, P0 ;  /* 0x0000000902057c11 */ /* 0x000fe200080f1c05 */
[----:B--2---:R-:W-:-:S07]  /*0420*/  DADD R8, -RZ, -R8 ;  /* 0x00000000ff087229 */ /* 0x004fce0000000908 */
[----:B------:R-:W-:Y:S01]  /*0430*/  STG.E.64 desc[UR4][R4.64], R8 ;  /* 0x0000000804007986 */ /* 0x000fe2000c101b04 */
[----:B------:R-:W-:Y:S05]  /*0440*/  EXIT ;  /* 0x000000000000794d */ /* 0x000fea0003800000 */
.L_x_2:
        /* <DEDUP_REMOVED lines=11> */
.L_x_6:


//--------------------- .text._Z12_unpack_trilPdS_m --------------------------
	.section	.text._Z12_unpack_trilPdS_m,"ax",@progbits
	.align	128
.text._Z12_unpack_trilPdS_m:
        .type           _Z12_unpack_trilPdS_m,@function
        .size           _Z12_unpack_trilPdS_m,(.L_x_7 - _Z12_unpack_trilPdS_m)
        .other          _Z12_unpack_trilPdS_m,@"STO_CUDA_ENTRY STV_DEFAULT"
_Z12_unpack_trilPdS_m:
        /* <DEDUP_REMOVED lines=8> */
[----:B0-----:R-:W-:-:S02]  /*0080*/  IMAD R2, R2, UR4, R3 ;  /* 0x0000000402027c24 */ /* 0x001fc4000f8e0203 */
[----:B--2---:R-:W-:-:S05]  /*0090*/  IMAD R6, R6, UR5, R7 ;  /* 0x0000000506067c24 */ /* 0x004fca000f8e0207 */
[----:B------:R-:W-:-:S04]  /*00a0*/  ISETP.GT.U32.AND P0, PT, R6, R2, PT ;  /* 0x000000020600720c */ /* 0x000fc80003f04070 */
[----:B------:R-:W-:-:S04]  /*00b0*/  ISETP.GT.U32.AND.EX P0, PT, RZ, RZ, PT, P0 ;  /* 0x000000ffff00720c */ /* 0x000fc80003f04100 */
[----:B------:R-:W-:-:S04]  /*00c0*/  SEL R0, R6, R2, P0 ;  /* 0x0000000206007207 */ /* 0x000fc80000000000 */
[----:B-1----:R-:W-:-:S04]  /*00d0*/  ISETP.GE.U32.AND P0, PT, R0, UR10, PT ;  /* 0x0000000a00007c0c */ /* 0x002fc8000bf06070 */
[----:B------:R-:W-:-:S04]  /*00e0*/  ISETP.GE.U32.AND.EX P0, PT, RZ, UR11, PT, P0 ;  /* 0x0000000bff007c0c */ /* 0x000fc8000bf06100 */
[----:B------:R-:W-:-:S13]  /*00f0*/  ISETP.LT.U32.OR P0, PT, R6, R2, P0 ;  /* 0x000000020600720c */ /* 0x000fda0000701470 */
[----:B------:R-:W-:Y:S05]  /*0100*/  @P0 EXIT ;  /* 0x000000000000094d */ /* 0x000fea0003800000 */
[----:B------:R-:W0:Y:S01]  /*0110*/  LDCU.64 UR6, c[0x0][0x390] ;  /* 0x00007200ff0677ac */ /* 0x000e220008000a00 */
[----:B------:R-:W1:Y:S01]  /*0120*/  S2R R3, SR_CTAID.Z ;  /* 0x0000000000037919 */ /* 0x000e620000002700 */
[----:B------:R-:W-:Y:S01]  /*0130*/  IMAD.MOV.U32 R7, RZ, RZ, RZ ;  /* 0x000000ffff077224 */ /* 0x000fe200078e00ff */
[----:B------:R-:W-:Y:S01]  /*0140*/  UMOV UR4, URZ ;  /* 0x000000ff00047c82 */ /* 0x000fe20008000000 */
[----:B------:R-:W-:Y:S01]  /*0150*/  UIMAD UR5, UR11, UR10, URZ ;  /* 0x0000000a0b0572a4 */ /* 0x000fe2000f8e02ff */
[----:B------:R-:W-:Y:S01]  /*0160*/  IMAD.WIDE.U32 R4, R6, R6, R6 ;  /* 0x0000000606047225 */ /* 0x000fe200078e0006 */
[----:B------:R-:W2:Y:S03]  /*0170*/  LDCU.128 UR12, c[0x0][0x380] ;  /* 0x00007000ff0c77ac */ /* 0x000ea60008000c00 */
[----:B------:R-:W-:Y:S01]  /*0180*/  VIADD R9, R5, UR4 ;  /* 0x0000000405097c36 */ /* 0x000fe20008000000 */
[----:B------:R-:W-:Y:S01]  /*0190*/  UIMAD UR4, UR10, UR11, UR5 ;  /* 0x0000000b0a0472a4 */ /* 0x000fe2000f8e0205 */
[----:B------:R-:W3:Y:S03]  /*01a0*/  LDCU.64 UR8, c[0x0][0x358] ;  /* 0x00006b00ff0877ac */ /* 0x000ee60008000a00 */
[----:B------:R-:W-:-:S02]  /*01b0*/  SHF.R.U64 R5, R4, 0x1, R9 ;  /* 0x0000000104057819 */ /* 0x000fc40000001209 */
[----:B------:R-:W-:Y:S01]  /*01c0*/  SHF.R.U32.HI R0, RZ, 0x1, R9 ;  /* 0x00000001ff007819 */ /* 0x000fe20000011609 */
[----:B0-----:R-:W-:Y:S01]  /*01d0*/  UIMAD.WIDE.U32 UR6, UR10, UR10, UR6 ;  /* 0x0000000a0a0672a5 */ /* 0x001fe2000f8e0006 */
[----:B------:R-:W-:-:S03]  /*01e0*/  IADD3 R4, P0, PT, R2, R5, RZ ;  /* 0x0000000502047210 */ /* 0x000fc60007f1e0ff */
[----:B------:R-:W-:Y:S01]  /*01f0*/  UIADD3 UR4, UPT, UPT, UR7, UR4, URZ ;  /* 0x0000000407047290 */ /* 0x000fe2000fffe0ff */
[----:B------:R-:W-:-:S03]  /*0200*/  IADD3.X R5, PT, PT, RZ, R0, RZ, P0, !PT ;  /* 0x00000000ff057210 */ /* 0x000fc600007fe4ff */
[----:B------:R-:W-:Y:S02]  /*0210*/  USHF.R.U64 UR6, UR6, 0x1, UR4 ;  /* 0x0000000106067899 */ /* 0x000fe40008001204 */
[----:B------:R-:W-:-:S04]  /*0220*/  USHF.R.U32.HI UR4, URZ, 0x1, UR4 ;  /* 0x00000001ff047899 */ /* 0x000fc80008011604 */
[----:B-1----:R-:W-:-:S04]  /*0230*/  IMAD.WIDE.U32 R4, R3, UR6, R4 ;  /* 0x0000000603047c25 */ /* 0x002fc8000f8e0004 */
[----:B------:R-:W-:Y:S01]  /*0240*/  IMAD R9, R3, UR4, RZ ;  /* 0x0000000403097c24 */ /* 0x000fe2000f8e02ff */
[----:B--2---:R-:W-:-:S03]  /*0250*/  LEA R8, P0, R4, UR12, 0x3 ;  /* 0x0000000c04087c11 */ /* 0x004fc6000f8018ff */
[----:B------:R-:W-:-:S05]  /*0260*/  IMAD.IADD R5, R5, 0x1, R9 ;  /* 0x0000000105057824 */ /* 0x000fca00078e0209 */
[----:B------:R-:W-:-:S05]  /*0270*/  LEA.HI.X R9, R4, UR13, R5, 0x3, P0 ;  /* 0x0000000d04097c11 */ /* 0x000fca00080f1c05 */
[----:B---3--:R-:W2:Y:S01]  /*0280*/  LDG.E.64 R4, desc[UR8][R8.64] ;  /* 0x0000000808047981 */ /* 0x008ea2000c1e1b00 */
[----:B------:R-:W-:-:S04]  /*0290*/  IMAD.WIDE.U32 R6, R3, UR10, R6 ;  /* 0x0000000a03067c25 */ /* 0x000fc8000f8e0006 */
[----:B------:R-:W-:-:S04]  /*02a0*/  IMAD R3, R3, UR11, R7 ;  /* 0x0000000b03037c24 */ /* 0x000fc8000f8e0207 */
[----:B------:R-:W-:Y:S02]  /*02b0*/  IMAD R7, R3, UR10, RZ ;  /* 0x0000000a03077c24 */ /* 0x000fe4000f8e02ff */
[----:B------:R-:W-:Y:S02]  /*02c0*/  HFMA2 R3, -RZ, RZ, 0, 0 ;  /* 0x00000000ff037431 */ /* 0x000fe400000001ff */
[C---:B------:R-:W-:Y:S02]  /*02d0*/  IMAD R7, R6.reuse, UR11, R7 ;  /* 0x0000000b06077c24 */ /* 0x040fe4000f8e0207 */
[----:B------:R-:W-:-:S04]  /*02e0*/  IMAD.WIDE.U32 R2, R6, UR10, R2 ;  /* 0x0000000a06027c25 */ /* 0x000fc8000f8e0002 */
[----:B------:R-:W-:Y:S01]  /*02f0*/  IMAD.IADD R3, R3, 0x1, R7 ;  /* 0x0000000103037824 */ /* 0x000fe200078e0207 */
[----:B------:R-:W-:-:S04]  /*0300*/  LEA R6, P0, R2, UR14, 0x3 ;  /* 0x0000000e02067c11 */ /* 0x000fc8000f8018ff */
[----:B------:R-:W-:-:S05]  /*0310*/  LEA.HI.X R7, R2, UR15, R3, 0x3, P0 ;  /* 0x0000000f02077c11 */ /* 0x000fca00080f1c03 */
[----:B--2---:R-:W-:Y:S01]  /*0320*/  STG.E.64 desc[UR8][R6.64], R4 ;  /* 0x0000000406007986 */ /* 0x004fe2000c101b08 */
[----:B------:R-:W-:Y:S05]  /*0330*/  EXIT ;  /* 0x000000000000794d */ /* 0x000fea0003800000 */
.L_x_3:
        /* <DEDUP_REMOVED lines=12> */
.L_x_7:


//--------------------- .text._Z10_pack_trilPdS_m --------------------------
	.section	.text._Z10_pack_trilPdS_m,"ax",@progbits
	.align	128
.text._Z10_pack_trilPdS_m:
        .type           _Z10_pack_trilPdS_m,@function
        .size           _Z10_pack_trilPdS_m,(.L_x_8 - _Z10_pack_trilPdS_m)
        .other          _Z10_pack_trilPdS_m,@"STO_CUDA_ENTRY STV_DEFAULT"
_Z10_pack_trilPdS_m:
        /* <DEDUP_REMOVED lines=17> */
[----:B------:R-:W0:Y:S01]  /*0110*/  S2R R11, SR_CTAID.Z ;  /* 0x00000000000b7919 */ /* 0x000e220000002700 */
[----:B------:R-:W-:Y:S01]  /*0120*/  IMAD.MOV.U32 R7, RZ, RZ, RZ ;  /* 0x000000ffff077224 */ /* 0x000fe200078e00ff */
[----:B------:R-:W1:Y:S01]  /*0130*/  LDCU.128 UR16, c[0x0][0x380] ;  /* 0x00007000ff1077ac */ /* 0x000e620008000c00 */
[----:B------:R-:W-:Y:S01]  /*0140*/  IMAD.MOV.U32 R3, RZ, RZ, RZ ;  /* 0x000000ffff037224 */ /* 0x000fe200078e00ff */
[----:B------:R-:W2:Y:S01]  /*0150*/  LDCU.64 UR10, c[0x0][0x358] ;  /* 0x00006b00ff0a77ac */ /* 0x000ea20008000a00 */
[----:B------:R-:W3:Y:S01]  /*0160*/  LDCU.64 UR6, c[0x0][0x390] ;  /* 0x00007200ff0677ac */ /* 0x000ee20008000a00 */
[----:B0-----:R-:W-:-:S04]  /*0170*/  IMAD.WIDE.U32 R4, R11, UR12, R6 ;  /* 0x0000000c0b047c25 */ /* 0x001fc8000f8e0006 */
[----:B------:R-:W-:Y:S02]  /*0180*/  IMAD R0, R11, UR13, R5 ;  /* 0x0000000d0b007c24 */ /* 0x000fe4000f8e0205 */
[----:B------:R-:W-:-:S04]  /*0190*/  IMAD.WIDE.U32 R8, R4, UR12, R2 ;  /* 0x0000000c04087c25 */ /* 0x000fc8000f8e0002 */
[----:B------:R-:W-:-:S04]  /*01a0*/  IMAD R5, R0, UR12, RZ ;  /* 0x0000000c00057c24 */ /* 0x000fc8000f8e02ff */
[----:B------:R-:W-:Y:S01]  /*01b0*/  IMAD R5, R4, UR13, R5 ;  /* 0x0000000d04057c24 */ /* 0x000fe2000f8e0205 */
[----:B-1----:R-:W-:-:S04]  /*01c0*/  LEA R4, P0, R8, UR18, 0x3 ;  /* 0x0000001208047c11 */ /* 0x002fc8000f8018ff */
[----:B------:R-:W-:-:S04]  /*01d0*/  IADD3 R3, PT, PT, R9, R5, RZ ;  /* 0x0000000509037210 */ /* 0x000fc80007ffe0ff */
[----:B------:R-:W-:-:S06]  /*01e0*/  LEA.HI.X R5, R8, UR19, R3, 0x3, P0 ;  /* 0x0000001308057c11 */ /* 0x000fcc00080f1c03 */
[----:B--2---:R-:W2:Y:S01]  /*01f0*/  LDG.E.64 R4, desc[UR10][R4.64] ;  /* 0x0000000a04047981 */ /* 0x004ea2000c1e1b00 */
[----:B------:R-:W-:Y:S01]  /*0200*/  IMAD.WIDE.U32 R6, R6, R6, R6 ;  /* 0x0000000606067225 */ /* 0x000fe200078e0006 */
[----:B------:R-:W-:Y:S01]  /*0210*/  UMOV UR4, URZ ;  /* 0x000000ff00047c82 */ /* 0x000fe20008000000 */
[----:B------:R-:W-:Y:S02]  /*0220*/  UIMAD UR8, UR13, UR12, URZ ;  /* 0x0000000c0d0872a4 */ /* 0x000fe4000f8e02ff */
[----:B------:R-:W-:Y:S01]  /*0230*/  VIADD R7, R7, UR4 ;  /* 0x0000000407077c36 */ /* 0x000fe20008000000 */
[----:B---3--:R-:W-:Y:S02]  /*0240*/  UIMAD.WIDE.U32 UR4, UR12, UR12, UR6 ;  /* 0x0000000c0c0472a5 */ /* 0x008fe4000f8e0006 */
[----:B------:R-:W-:Y:S02]  /*0250*/  UIMAD UR8, UR12, UR13, UR8 ;  /* 0x0000000d0c0872a4 */ /* 0x000fe4000f8e0208 */
[----:B------:R-:W-:-:S02]  /*0260*/  SHF.R.U64 R3, R6, 0x1, R7 ;  /* 0x0000000106037819 */ /* 0x000fc40000001207 */
[----:B------:R-:W-:Y:S01]  /*0270*/  UIADD3 UR5, UPT, UPT, UR5, UR8, URZ ;  /* 0x0000000805057290 */ /* 0x000fe2000fffe0ff */
[----:B------:R-:W-:Y:S02]  /*0280*/  SHF.R.U32.HI R0, RZ, 0x1, R7 ;  /* 0x00000001ff007819 */ /* 0x000fe40000011607 */
[----:B------:R-:W-:Y:S01]  /*0290*/  IADD3 R2, P0, PT, R2, R3, RZ ;  /* 0x0000000302027210 */ /* 0x000fe20007f1e0ff */
[----:B------:R-:W-:Y:S02]  /*02a0*/  USHF.R.U64 UR4, UR4, 0x1, UR5 ;  /* 0x0000000104047899 */ /* 0x000fe40008001205 */
[----:B------:R-:W-:Y:S01]  /*02b0*/  USHF.R.U32.HI UR5, URZ, 0x1, UR5 ;  /* 0x00000001ff057899 */ /* 0x000fe20008011605 */
[----:B------:R-:W-:-:S03]  /*02c0*/  IADD3.X R3, PT, PT, RZ, R0, RZ, P0, !PT ;  /* 0x00000000ff037210 */ /* 0x000fc600007fe4ff */
[----:B------:R-:W-:-:S04]  /*02d0*/  IMAD.WIDE.U32 R2, R11, UR4, R2 ;  /* 0x000000040b027c25 */ /* 0x000fc8000f8e0002 */
[----:B------:R-:W-:Y:S01]  /*02e0*/  IMAD R11, R11, UR5, RZ ;  /* 0x000000050b0b7c24 */ /* 0x000fe2000f8e02ff */
[----:B------:R-:W-:-:S03]  /*02f0*/  LEA R6, P0, R2, UR16, 0x3 ;  /* 0x0000001002067c11 */ /* 0x000fc6000f8018ff */
[----:B------:R-:W-:-:S05]  /*0300*/  IMAD.IADD R3, R3, 0x1, R11 ;  /* 0x0000000103037824 */ /* 0x000fca00078e020b */
[----:B------:R-:W-:-:S05]  /*0310*/  LEA.HI.X R7, R2, UR17, R3, 0x3, P0 ;  /* 0x0000001102077c11 */ /* 0x000fca00080f1c03 */
[----:B--2---:R-:W-:Y:S01]  /*0320*/  STG.E.64 desc[UR10][R6.64], R4 ;  /* 0x0000000406007986 */ /* 0x004fe2000c101b0a */
[----:B------:R-:W-:Y:S05]  /*0330*/  EXIT ;  /* 0x000000000000794d */ /* 0x000fea0003800000 */
.L_x_4:
        /* <DEDUP_REMOVED lines=12> */
.L_x_8:


//--------------------- .nv.shared.reserved.0     --------------------------
	.section	.nv.shared.reserved.0,"aw",@nobits
	.weak		__nv_reservedSMEM_offset_0_alias
	.size		__nv_reservedSMEM_offset_0_alias, 0, 64
	.other		__nv_reservedSMEM_offset_0_alias,@"STO_CUDA_RESERVED_SHARED STV_DEFAULT"
__nv_reservedSMEM_offset_0_alias:
	.zero		0
	.zero		64


//--------------------- .nv.constant0._Z14_unpack_sparsePKdPKlS2_Pdmiiii --------------------------
	.section	.nv.constant0._Z14_unpack_sparsePKdPKlS2_Pdmiiii,"a",@progbits
	.sectionflags	@""
	.align	4
.nv.constant0._Z14_unpack_sparsePKdPKlS2_Pdmiiii:
	.zero		952


//--------------------- .nv.constant0._Z10_fill_triuPdmi --------------------------
	.section	.nv.constant0._Z10_fill_triuPdmi,"a",@progbits
	.sectionflags	@""
	.align	4
.nv.constant0._Z10_fill_triuPdmi:
	.zero		916


//--------------------- .nv.constant0._Z12_unpack_trilPdS_m --------------------------
	.section	.nv.constant0._Z12_unpack_trilPdS_m,"a",@progbits
	.sectionflags	@""
	.align	4
.nv.constant0._Z12_unpack_trilPdS_m:
	.zero		920


//--------------------- .nv.constant0._Z10_pack_trilPdS_m --------------------------
	.section	.nv.constant0._Z10_pack_trilPdS_m,"a",@progbits
	.sectionflags	@""
	.align	4
.nv.constant0._Z10_pack_trilPdS_m:
	.zero		920


//--------------------- SYMBOLS --------------------------

	.type		.nv.reservedSmem.offset0,@object
	.size		.nv.reservedSmem.offset0,0x4
